//
// Generated by NVIDIA NVVM Compiler
//
// Compiler Build ID: CL-36424714
// Cuda compilation tools, release 13.0, V13.0.88
// Based on NVVM 20.0.0
//

.version 9.0
.target sm_100
.address_size 64

	// .globl	_Z13matrixMulCUDAPfPKfS1_iiiiiiff
// _ZZ13matrixMulCUDAPfPKfS1_iiiiiiffE2As has been demoted
// _ZZ13matrixMulCUDAPfPKfS1_iiiiiiffE2Bs has been demoted

.visible .entry _Z13matrixMulCUDAPfPKfS1_iiiiiiff(
	.param .u64 .ptr .align 1 _Z13matrixMulCUDAPfPKfS1_iiiiiiff_param_0,
	.param .u64 .ptr .align 1 _Z13matrixMulCUDAPfPKfS1_iiiiiiff_param_1,
	.param .u64 .ptr .align 1 _Z13matrixMulCUDAPfPKfS1_iiiiiiff_param_2,
	.param .u32 _Z13matrixMulCUDAPfPKfS1_iiiiiiff_param_3,
	.param .u32 _Z13matrixMulCUDAPfPKfS1_iiiiiiff_param_4,
	.param .u32 _Z13matrixMulCUDAPfPKfS1_iiiiiiff_param_5,
	.param .u32 _Z13matrixMulCUDAPfPKfS1_iiiiiiff_param_6,
	.param .u32 _Z13matrixMulCUDAPfPKfS1_iiiiiiff_param_7,
	.param .u32 _Z13matrixMulCUDAPfPKfS1_iiiiiiff_param_8,
	.param .f32 _Z13matrixMulCUDAPfPKfS1_iiiiiiff_param_9,
	.param .f32 _Z13matrixMulCUDAPfPKfS1_iiiiiiff_param_10
)
{
	.reg .pred 	%p<33>;
	.reg .b32 	%r<100>;
	.reg .b32 	%f<101>;
	.reg .b64 	%rd<19>;
	// demoted variable
	.shared .align 4 .b8 _ZZ13matrixMulCUDAPfPKfS1_iiiiiiffE2As[1024];
	// demoted variable
	.shared .align 4 .b8 _ZZ13matrixMulCUDAPfPKfS1_iiiiiiffE2Bs[1024];
	ld.param.u64 	%rd4, [_Z13matrixMulCUDAPfPKfS1_iiiiiiff_param_0];
	ld.param.u64 	%rd5, [_Z13matrixMulCUDAPfPKfS1_iiiiiiff_param_1];
	ld.param.u64 	%rd6, [_Z13matrixMulCUDAPfPKfS1_iiiiiiff_param_2];
	ld.param.u32 	%r25, [_Z13matrixMulCUDAPfPKfS1_iiiiiiff_param_3];
	ld.param.u32 	%r26, [_Z13matrixMulCUDAPfPKfS1_iiiiiiff_param_4];
	ld.param.u32 	%r27, [_Z13matrixMulCUDAPfPKfS1_iiiiiiff_param_5];
	ld.param.f32 	%f36, [_Z13matrixMulCUDAPfPKfS1_iiiiiiff_param_10];
	cvta.to.global.u64 	%rd1, %rd6;
	cvta.to.global.u64 	%rd2, %rd5;
	cvta.to.global.u64 	%rd3, %rd4;
	mov.u32 	%r31, %ctaid.x;
	mov.u32 	%r1, %ctaid.y;
	mov.u32 	%r2, %tid.x;
	mov.u32 	%r3, %tid.y;
	mul.lo.s32 	%r32, %r25, %r1;
	shl.b32 	%r99, %r32, 4;
	shl.b32 	%r5, %r31, 4;
	shl.b32 	%r6, %r26, 4;
	setp.lt.s32 	%p2, %r25, 1;
	mov.f32 	%f85, 0f00000000;
	@%p2 bra 	$L__BB0_44;
	mul.lo.s32 	%r7, %r27, %r25;
	shl.b32 	%r34, %r3, 6;
	mov.u32 	%r35, _ZZ13matrixMulCUDAPfPKfS1_iiiiiiffE2As;
	add.s32 	%r8, %r35, %r34;
	mul.lo.s32 	%r9, %r26, %r25;
	shl.b32 	%r36, %r1, 4;
	add.s32 	%r37, %r36, %r3;
	setp.lt.s32 	%p3, %r37, %r27;
	add.s32 	%r39, %r5, %r2;
	setp.lt.s32 	%p4, %r39, %r26;
	and.pred  	%p1, %p3, %p4;
	shl.b32 	%r40, %r2, 2;
	mov.u32 	%r41, _ZZ13matrixMulCUDAPfPKfS1_iiiiiiffE2Bs;
	add.s32 	%r10, %r41, %r40;
	mad.lo.s32 	%r42, %r26, %r3, %r2;
	add.s32 	%r98, %r42, %r5;
	mad.lo.s32 	%r97, %r25, %r37, %r2;
	add.s32 	%r13, %r99, %r25;
	mov.f32 	%f85, 0f00000000;
	mov.b32 	%r96, 7;
	not.pred 	%p11, %p1;
	mov.u32 	%r95, %r2;
$L__BB0_2:
	setp.ge.s32 	%p5, %r97, %r7;
	setp.ge.s32 	%p6, %r95, %r25;
	or.pred  	%p7, %p5, %p6;
	@%p7 bra 	$L__BB0_6;
	ld.param.u32 	%r93, [_Z13matrixMulCUDAPfPKfS1_iiiiiiff_param_7];
	setp.ne.s32 	%p8, %r93, 0;
	@%p8 bra 	$L__BB0_5;
	mul.wide.s32 	%rd9, %r97, 4;
	add.s64 	%rd10, %rd2, %rd9;
	ld.global.f32 	%f40, [%rd10];
	shl.b32 	%r49, %r2, 2;
	add.s32 	%r50, %r8, %r49;
	st.shared.f32 	[%r50], %f40;
	bra.uni 	$L__BB0_6;
$L__BB0_5:
	div.s32 	%r43, %r97, %r25;
	mul.lo.s32 	%r44, %r43, %r25;
	sub.s32 	%r45, %r97, %r44;
	mad.lo.s32 	%r46, %r45, %r27, %r43;
	mul.wide.s32 	%rd7, %r46, 4;
	add.s64 	%rd8, %rd2, %rd7;
	ld.global.f32 	%f39, [%rd8];
	shl.b32 	%r47, %r2, 2;
	add.s32 	%r48, %r8, %r47;
	st.shared.f32 	[%r48], %f39;
$L__BB0_6:
	setp.ge.s32 	%p9, %r98, %r9;
	@%p9 bra 	$L__BB0_10;
	ld.param.u32 	%r94, [_Z13matrixMulCUDAPfPKfS1_iiiiiiff_param_8];
	setp.ne.s32 	%p10, %r94, 0;
	@%p10 bra 	$L__BB0_9;
	mul.wide.s32 	%rd13, %r98, 4;
	add.s64 	%rd14, %rd1, %rd13;
	ld.global.f32 	%f42, [%rd14];
	mov.u32 	%r61, _ZZ13matrixMulCUDAPfPKfS1_iiiiiiffE2Bs;
	add.s32 	%r62, %r61, %r34;
	shl.b32 	%r63, %r2, 2;
	add.s32 	%r64, %r62, %r63;
	st.shared.f32 	[%r64], %f42;
	bra.uni 	$L__BB0_10;
$L__BB0_9:
	div.s32 	%r51, %r98, %r26;
	mul.lo.s32 	%r52, %r51, %r26;
	sub.s32 	%r53, %r98, %r52;
	mad.lo.s32 	%r54, %r53, %r25, %r51;
	mul.wide.s32 	%rd11, %r54, 4;
	add.s64 	%rd12, %rd1, %rd11;
	ld.global.f32 	%f41, [%rd12];
	add.s32 	%r57, %r41, %r34;
	shl.b32 	%r58, %r2, 2;
	add.s32 	%r59, %r57, %r58;
	st.shared.f32 	[%r59], %f41;
$L__BB0_10:
	bar.sync 	0;
	@%p11 bra 	$L__BB0_43;
	add.s32 	%r65, %r96, -7;
	setp.ge.s32 	%p12, %r65, %r25;
	@%p12 bra 	$L__BB0_13;
	ld.shared.f32 	%f43, [%r8];
	ld.shared.f32 	%f44, [%r10];
	fma.rn.f32 	%f85, %f43, %f44, %f85;
$L__BB0_13:
	add.s32 	%r66, %r96, -6;
	setp.ge.s32 	%p13, %r66, %r25;
	@%p13 bra 	$L__BB0_15;
	ld.shared.f32 	%f45, [%r8+4];
	ld.shared.f32 	%f46, [%r10+64];
	fma.rn.f32 	%f85, %f45, %f46, %f85;
$L__BB0_15:
	add.s32 	%r67, %r96, -5;
	setp.ge.s32 	%p14, %r67, %r25;
	@%p14 bra 	$L__BB0_17;
	ld.shared.f32 	%f47, [%r8+8];
	ld.shared.f32 	%f48, [%r10+128];
	fma.rn.f32 	%f85, %f47, %f48, %f85;
$L__BB0_17:
	add.s32 	%r68, %r96, -4;
	setp.ge.s32 	%p15, %r68, %r25;
	@%p15 bra 	$L__BB0_19;
	ld.shared.f32 	%f49, [%r8+12];
	ld.shared.f32 	%f50, [%r10+192];
	fma.rn.f32 	%f85, %f49, %f50, %f85;
$L__BB0_19:
	add.s32 	%r69, %r96, -3;
	setp.ge.s32 	%p16, %r69, %r25;
	@%p16 bra 	$L__BB0_21;
	ld.shared.f32 	%f51, [%r8+16];
	ld.shared.f32 	%f52, [%r10+256];
	fma.rn.f32 	%f85, %f51, %f52, %f85;
$L__BB0_21:
	add.s32 	%r70, %r96, -2;
	setp.ge.s32 	%p17, %r70, %r25;
	@%p17 bra 	$L__BB0_23;
	ld.shared.f32 	%f53, [%r8+20];
	ld.shared.f32 	%f54, [%r10+320];
	fma.rn.f32 	%f85, %f53, %f54, %f85;
$L__BB0_23:
	add.s32 	%r71, %r96, -1;
	setp.ge.s32 	%p18, %r71, %r25;
	@%p18 bra 	$L__BB0_25;
	ld.shared.f32 	%f55, [%r8+24];
	ld.shared.f32 	%f56, [%r10+384];
	fma.rn.f32 	%f85, %f55, %f56, %f85;
$L__BB0_25:
	setp.ge.s32 	%p19, %r96, %r25;
	@%p19 bra 	$L__BB0_27;
	ld.shared.f32 	%f57, [%r8+28];
	ld.shared.f32 	%f58, [%r10+448];
	fma.rn.f32 	%f85, %f57, %f58, %f85;
$L__BB0_27:
	add.s32 	%r72, %r96, 1;
	setp.ge.s32 	%p20, %r72, %r25;
	@%p20 bra 	$L__BB0_29;
	ld.shared.f32 	%f59, [%r8+32];
	ld.shared.f32 	%f60, [%r10+512];
	fma.rn.f32 	%f85, %f59, %f60, %f85;
$L__BB0_29:
	add.s32 	%r73, %r96, 2;
	setp.ge.s32 	%p21, %r73, %r25;
	@%p21 bra 	$L__BB0_31;
	ld.shared.f32 	%f61, [%r8+36];
	ld.shared.f32 	%f62, [%r10+576];
	fma.rn.f32 	%f85, %f61, %f62, %f85;
$L__BB0_31:
	add.s32 	%r74, %r96, 3;
	setp.ge.s32 	%p22, %r74, %r25;
	@%p22 bra 	$L__BB0_33;
	ld.shared.f32 	%f63, [%r8+40];
	ld.shared.f32 	%f64, [%r10+640];
	fma.rn.f32 	%f85, %f63, %f64, %f85;
$L__BB0_33:
	add.s32 	%r75, %r96, 4;
	setp.ge.s32 	%p23, %r75, %r25;
	@%p23 bra 	$L__BB0_35;
	ld.shared.f32 	%f65, [%r8+44];
	ld.shared.f32 	%f66, [%r10+704];
	fma.rn.f32 	%f85, %f65, %f66, %f85;
$L__BB0_35:
	add.s32 	%r76, %r96, 5;
	setp.ge.s32 	%p24, %r76, %r25;
	@%p24 bra 	$L__BB0_37;
	ld.shared.f32 	%f67, [%r8+48];
	ld.shared.f32 	%f68, [%r10+768];
	fma.rn.f32 	%f85, %f67, %f68, %f85;
$L__BB0_37:
	add.s32 	%r77, %r96, 6;
	setp.ge.s32 	%p25, %r77, %r25;
	@%p25 bra 	$L__BB0_39;
	ld.shared.f32 	%f69, [%r8+52];
	ld.shared.f32 	%f70, [%r10+832];
	fma.rn.f32 	%f85, %f69, %f70, %f85;
$L__BB0_39:
	add.s32 	%r78, %r96, 7;
	setp.ge.s32 	%p26, %r78, %r25;
	@%p26 bra 	$L__BB0_41;
	ld.shared.f32 	%f71, [%r8+56];
	ld.shared.f32 	%f72, [%r10+896];
	fma.rn.f32 	%f85, %f71, %f72, %f85;
$L__BB0_41:
	add.s32 	%r79, %r96, 8;
	setp.ge.s32 	%p27, %r79, %r25;
	@%p27 bra 	$L__BB0_43;
	ld.shared.f32 	%f73, [%r8+60];
	ld.shared.f32 	%f74, [%r10+960];
	fma.rn.f32 	%f85, %f73, %f74, %f85;
$L__BB0_43:
	bar.sync 	0;
	add.s32 	%r99, %r99, 16;
	add.s32 	%r98, %r98, %r6;
	add.s32 	%r97, %r97, 16;
	add.s32 	%r96, %r96, 16;
	add.s32 	%r95, %r95, 16;
	setp.lt.s32 	%p28, %r99, %r13;
	@%p28 bra 	$L__BB0_2;
$L__BB0_44:
	mad.lo.s32 	%r24, %r6, %r1, %r5;
	shl.b32 	%r80, %r1, 4;
	add.s32 	%r81, %r80, %r3;
	setp.ge.s32 	%p29, %r81, %r27;
	add.s32 	%r83, %r5, %r2;
	setp.ge.s32 	%p30, %r83, %r26;
	or.pred  	%p31, %p29, %p30;
	@%p31 bra 	$L__BB0_48;
	ld.param.u32 	%r92, [_Z13matrixMulCUDAPfPKfS1_iiiiiiff_param_6];
	setp.ne.s32 	%p32, %r92, 0;
	@%p32 bra 	$L__BB0_47;
	ld.param.f32 	%f82, [_Z13matrixMulCUDAPfPKfS1_iiiiiiff_param_9];
	mad.lo.s32 	%r90, %r26, %r3, %r2;
	add.s32 	%r91, %r90, %r24;
	mul.wide.s32 	%rd17, %r91, 4;
	add.s64 	%rd18, %rd3, %rd17;
	ld.global.f32 	%f78, [%rd18];
	mul.f32 	%f79, %f36, %f78;
	fma.rn.f32 	%f80, %f82, %f85, %f79;
	st.global.f32 	[%rd18], %f80;
	bra.uni 	$L__BB0_48;
$L__BB0_47:
	ld.param.f32 	%f81, [_Z13matrixMulCUDAPfPKfS1_iiiiiiff_param_9];
	mad.lo.s32 	%r84, %r26, %r3, %r2;
	add.s32 	%r85, %r84, %r24;
	div.s32 	%r86, %r85, %r26;
	mul.lo.s32 	%r87, %r86, %r26;
	sub.s32 	%r88, %r85, %r87;
	mad.lo.s32 	%r89, %r88, %r27, %r86;
	mul.wide.s32 	%rd15, %r89, 4;
	add.s64 	%rd16, %rd3, %rd15;
	ld.global.f32 	%f75, [%rd16];
	mul.f32 	%f76, %f36, %f75;
	fma.rn.f32 	%f77, %f81, %f85, %f76;
	st.global.f32 	[%rd16], %f77;
$L__BB0_48:
	ret;

}


// ===== COMPILED SASS (sm_100) =====

	.target	sm_100

	.elftype	@"ET_EXEC"


//--------------------- .note.nv.tkinfo           --------------------------
	.section	.note.nv.tkinfo,"",@"SHT_NOTE"
	.sectionflags	@"SHF_NOTE_NV_TKINFO"
	.tkinfo
        /*0018*/ 	.word	0x00000002
        /*0030*/ 	.string	""
        /*0030*/ 	.string	"ptxas"
        /*0030*/ 	.string	"Cuda compilation tools, release 13.0, V13.0.88"
        /*0030*/ 	.string	"Build cuda_13.0.r13.0/compiler.36424714_0"
        /*0030*/ 	.string	"-arch sm_100 -m 64 "



//--------------------- .note.nv.cuinfo           --------------------------
	.section	.note.nv.cuinfo,"",@"SHT_NOTE"
	.sectionflags	@"SHF_NOTE_NV_CUINFO"
        /*0018*/ 	.short	0x0002
        /*001a*/ 	.short	0x0064
        /*001c*/ 	.short	0x0082
	.zero		2


//--------------------- .nv.info                  --------------------------
	.section	.nv.info,"",@"SHT_CUDA_INFO"
	.align	4


	//----- nvinfo : EIATTR_REGCOUNT
	.align		4
        /*0000*/ 	.byte	0x04, 0x2f
        /*0002*/ 	.short	(.L_1 - .L_0)
	.align		4
.L_0:
        /*0004*/ 	.word	index@(_Z13matrixMulCUDAPfPKfS1_iiiiiiff)
        /*0008*/ 	.word	0x0000001d


	//----- nvinfo : EIATTR_FRAME_SIZE
	.align		4
.L_1:
        /*000c*/ 	.byte	0x04, 0x11
        /*000e*/ 	.short	(.L_3 - .L_2)
	.align		4
.L_2:
        /*0010*/ 	.word	index@(_Z13matrixMulCUDAPfPKfS1_iiiiiiff)
        /*0014*/ 	.word	0x00000000


	//----- nvinfo : EIATTR_MIN_STACK_SIZE
	.align		4
.L_3:
        /*0018*/ 	.byte	0x04, 0x12
        /*001a*/ 	.short	(.L_5 - .L_4)
	.align		4
.L_4:
        /*001c*/ 	.word	index@(_Z13matrixMulCUDAPfPKfS1_iiiiiiff)
        /*0020*/ 	.word	0x00000000
.L_5:


//--------------------- .nv.compat                --------------------------
	.section	.nv.compat,"",@"SHT_CUDA_COMPAT_INFO"
	.align	4
        /*0000*/ 	.byte	0x02, 0x09, 0x00, 0x00, 0x02, 0x02, 0x01, 0x00, 0x02, 0x05, 0x05, 0x00, 0x03, 0x07, 0x01, 0x01
        /*0010*/ 	.byte	0x02, 0x03, 0x00, 0x00, 0x02, 0x06, 0x01, 0x00, 0x04, 0x0b, 0x08, 0x00, 0x09, 0x00, 0x00, 0x00
        /*0020*/ 	.byte	0x00, 0x00, 0x00, 0x00


//--------------------- .nv.info._Z13matrixMulCUDAPfPKfS1_iiiiiiff --------------------------
	.section	.nv.info._Z13matrixMulCUDAPfPKfS1_iiiiiiff,"",@"SHT_CUDA_INFO"
	.sectionflags	@""
	.align	4


	//----- nvinfo : EIATTR_CUDA_API_VERSION
	.align		4
        /*0000*/ 	.byte	0x04, 0x37
        /*0002*/ 	.short	(.L_7 - .L_6)
.L_6:
        /*0004*/ 	.word	0x00000082


	//----- nvinfo : EIATTR_KPARAM_INFO
	.align		4
.L_7:
        /*0008*/ 	.byte	0x04, 0x17
        /*000a*/ 	.short	(.L_9 - .L_8)
.L_8:
        /*000c*/ 	.word	0x00000000
        /*0010*/ 	.short	0x000a
        /*0012*/ 	.short	0x0034
        /*0014*/ 	.byte	0x00, 0xf0, 0x11, 0x00


	//----- nvinfo : EIATTR_KPARAM_INFO
	.align		4
.L_9:
        /*0018*/ 	.byte	0x04, 0x17
        /*001a*/ 	.short	(.L_11 - .L_10)
.L_10:
        /*001c*/ 	.word	0x00000000
        /*0020*/ 	.short	0x0009
        /*0022*/ 	.short	0x0030
        /*0024*/ 	.byte	0x00, 0xf0, 0x11, 0x00


	//----- nvinfo : EIATTR_KPARAM_INFO
	.align		4
.L_11:
        /*0028*/ 	.byte	0x04, 0x17
        /*002a*/ 	.short	(.L_13 - .L_12)
.L_12:
        /*002c*/ 	.word	0x00000000
        /*0030*/ 	.short	0x0008
        /*0032*/ 	.short	0x002c
        /*0034*/ 	.byte	0x00, 0xf0, 0x11, 0x00


	//----- nvinfo : EIATTR_KPARAM_INFO
	.align		4
.L_13:
        /*0038*/ 	.byte	0x04, 0x17
        /*003a*/ 	.short	(.L_15 - .L_14)
.L_14:
        /*003c*/ 	.word	0x00000000
        /*0040*/ 	.short	0x0007
        /*0042*/ 	.short	0x0028
        /*0044*/ 	.byte	0x00, 0xf0, 0x11, 0x00


	//----- nvinfo : EIATTR_KPARAM_INFO
	.align		4
.L_15:
        /*0048*/ 	.byte	0x04, 0x17
        /*004a*/ 	.short	(.L_17 - .L_16)
.L_16:
        /*004c*/ 	.word	0x00000000
        /*0050*/ 	.short	0x0006
        /*0052*/ 	.short	0x0024
        /*0054*/ 	.byte	0x00, 0xf0, 0x11, 0x00


	//----- nvinfo : EIATTR_KPARAM_INFO
	.align		4
.L_17:
        /*0058*/ 	.byte	0x04, 0x17
        /*005a*/ 	.short	(.L_19 - .L_18)
.L_18:
        /*005c*/ 	.word	0x00000000
        /*0060*/ 	.short	0x0005
        /*0062*/ 	.short	0x0020
        /*0064*/ 	.byte	0x00, 0xf0, 0x11, 0x00


	//----- nvinfo : EIATTR_KPARAM_INFO
	.align		4
.L_19:
        /*0068*/ 	.byte	0x04, 0x17
        /*006a*/ 	.short	(.L_21 - .L_20)
.L_20:
        /*006c*/ 	.word	0x00000000
        /*0070*/ 	.short	0x0004
        /*0072*/ 	.short	0x001c
        /*0074*/ 	.byte	0x00, 0xf0, 0x11, 0x00


	//----- nvinfo : EIATTR_KPARAM_INFO
	.align		4
.L_21:
        /*0078*/ 	.byte	0x04, 0x17
        /*007a*/ 	.short	(.L_23 - .L_22)
.L_22:
        /*007c*/ 	.word	0x00000000
        /*0080*/ 	.short	0x0003
        /*0082*/ 	.short	0x0018
        /*0084*/ 	.byte	0x00, 0xf0, 0x11, 0x00


	//----- nvinfo : EIATTR_KPARAM_INFO
	.align		4
.L_23:
        /*0088*/ 	.byte	0x04, 0x17
        /*008a*/ 	.short	(.L_25 - .L_24)
.L_24:
        /*008c*/ 	.word	0x00000000
        /*0090*/ 	.short	0x0002
        /*0092*/ 	.short	0x0010
        /*0094*/ 	.byte	0x00, 0xf5, 0x21, 0x00


	//----- nvinfo : EIATTR_KPARAM_INFO
	.align		4
.L_25:
        /*0098*/ 	.byte	0x04, 0x17
        /*009a*/ 	.short	(.L_27 - .L_26)
.L_26:
        /*009c*/ 	.word	0x00000000
        /*00a0*/ 	.short	0x0001
        /*00a2*/ 	.short	0x0008
        /*00a4*/ 	.byte	0x00, 0xf5, 0x21, 0x00


	//----- nvinfo : EIATTR_KPARAM_INFO
	.align		4
.L_27:
        /*00a8*/ 	.byte	0x04, 0x17
        /*00aa*/ 	.short	(.L_29 - .L_28)
.L_28:
        /*00ac*/ 	.word	0x00000000
        /*00b0*/ 	.short	0x0000
        /*00b2*/ 	.short	0x0000
        /*00b4*/ 	.byte	0x00, 0xf5, 0x21, 0x00


	//----- nvinfo : EIATTR_SPARSE_MMA_MASK
	.align		4
.L_29:
        /*00b8*/ 	.byte	0x03, 0x50
        /*00ba*/ 	.short	0x0000


	//----- nvinfo : EIATTR_MAXREG_COUNT
	.align		4
        /*00bc*/ 	.byte	0x03, 0x1b
        /*00be*/ 	.short	0x00ff


	//----- nvinfo : EIATTR_NUM_BARRIERS
	.align		4
        /*00c0*/ 	.byte	0x02, 0x4c
        /*00c2*/ 	.byte	0x01
	.zero		1


	//----- nvinfo : EIATTR_MERCURY_ISA_VERSION
	.align		4
        /*00c4*/ 	.byte	0x03, 0x5f
        /*00c6*/ 	.short	0x0101


	//----- nvinfo : EIATTR_VRC_CTA_INIT_COUNT
	.align		4
        /*00c8*/ 	.byte	0x02, 0x4a
	.zero		1
	.zero		1


	//----- nvinfo : EIATTR_EXIT_INSTR_OFFSETS
	.align		4
        /*00cc*/ 	.byte	0x04, 0x1c
        /*00ce*/ 	.short	(.L_31 - .L_30)


	//   ....[0]....
.L_30:
        /*00d0*/ 	.word	0x00000e90


	//   ....[1]....
        /*00d4*/ 	.word	0x00000f60


	//   ....[2]....
        /*00d8*/ 	.word	0x000011c0


	//----- nvinfo : EIATTR_CRS_STACK_SIZE
	.align		4
.L_31:
        /*00dc*/ 	.byte	0x04, 0x1e
        /*00de*/ 	.short	(.L_33 - .L_32)
.L_32:
        /*00e0*/ 	.word	0x00000000


	//----- nvinfo : EIATTR_CBANK_PARAM_SIZE
	.align		4
.L_33:
        /*00e4*/ 	.byte	0x03, 0x19
        /*00e6*/ 	.short	0x0038


	//----- nvinfo : EIATTR_PARAM_CBANK
	.align		4
        /*00e8*/ 	.byte	0x04, 0x0a
        /*00ea*/ 	.short	(.L_35 - .L_34)
	.align		4
.L_34:
        /*00ec*/ 	.word	index@(.nv.constant0._Z13matrixMulCUDAPfPKfS1_iiiiiiff)
        /*00f0*/ 	.short	0x0380
        /*00f2*/ 	.short	0x0038


	//----- nvinfo : EIATTR_SW_WAR
	.align		4
.L_35:
        /*00f4*/ 	.byte	0x04, 0x36
        /*00f6*/ 	.short	(.L_37 - .L_36)
.L_36:
        /*00f8*/ 	.word	0x00000008
.L_37:


//--------------------- .nv.callgraph             --------------------------
	.section	.nv.callgraph,"",@"SHT_CUDA_CALLGRAPH"
	.align	4
	.sectionentsize	8
	.align		4
        /*0000*/ 	.word	0x00000000
	.align		4
        /*0004*/ 	.word	0xffffffff
	.align		4
        /*0008*/ 	.word	0x00000000
	.align		4
        /*000c*/ 	.word	0xfffffffe
	.align		4
        /*0010*/ 	.word	0x00000000
	.align		4
        /*0014*/ 	.word	0xfffffffd
	.align		4
        /*0018*/ 	.word	0x00000000
	.align		4
        /*001c*/ 	.word	0xfffffffc


//--------------------- .text._Z13matrixMulCUDAPfPKfS1_iiiiiiff --------------------------
	.section	.text._Z13matrixMulCUDAPfPKfS1_iiiiiiff,"ax",@progbits
	.align	128
        .global         _Z13matrixMulCUDAPfPKfS1_iiiiiiff
        .type           _Z13matrixMulCUDAPfPKfS1_iiiiiiff,@function
        .size           _Z13matrixMulCUDAPfPKfS1_iiiiiiff,(.L_x_12 - _Z13matrixMulCUDAPfPKfS1_iiiiiiff)
        .other          _Z13matrixMulCUDAPfPKfS1_iiiiiiff,@"STO_CUDA_ENTRY STV_DEFAULT"
_Z13matrixMulCUDAPfPKfS1_iiiiiiff:
.text._Z13matrixMulCUDAPfPKfS1_iiiiiiff:
[----:B------:R-:W-:Y:S08]  /*0000*/  LDC R1, c[0x0][0x37c] ;  /* 0x0000df00ff017b82 */ /* 0x000ff00000000800 */
[----:B------:R-:W0:Y:S01]  /*0010*/  LDC.64 R12, c[0x0][0x398] ;  /* 0x0000e600ff0c7b82 */ /* 0x000e220000000a00 */
[----:B------:R-:W1:Y:S01]  /*0020*/  S2R R3, SR_CTAID.Y ;  /* 0x0000000000037919 */ /* 0x000e620000002600 */
[----:B------:R-:W2:Y:S01]  /*0030*/  LDCU.64 UR8, c[0x0][0x358] ;  /* 0x00006b00ff0877ac */ /* 0x000ea20008000a00 */
[----:B------:R-:W-:Y:S01]  /*0040*/  HFMA2 R4, -RZ, RZ, 0, 0 ;  /* 0x00000000ff047431 */ /* 0x000fe200000001ff */
[----:B------:R-:W3:Y:S04]  /*0050*/  S2R R0, SR_TID.X ;  /* 0x0000000000007919 */ /* 0x000ee80000002100 */
[----:B------:R-:W4:Y:S01]  /*0060*/  S2UR UR4, SR_CTAID.X ;  /* 0x00000000000479c3 */ /* 0x000f220000002500 */
[----:B------:R-:W0:Y:S02]  /*0070*/  S2R R2, SR_TID.Y ;  /* 0x0000000000027919 */ /* 0x000e240000002200 */
[----:B0-----:R-:W-:Y:S01]  /*0080*/  ISETP.GE.AND P0, PT, R12, 0x1, PT ;  /* 0x000000010c00780c */ /* 0x001fe20003f06270 */
[----:B------:R-:W-:Y:S01]  /*0090*/  IMAD.SHL.U32 R6, R13, 0x10, RZ ;  /* 0x000000100d067824 */ /* 0x000fe200078e00ff */
[----:B----4-:R-:W-:-:S11]  /*00a0*/  USHF.L.U32 UR4, UR4, 0x4, URZ ;  /* 0x0000000404047899 */ /* 0x010fd600080006ff */
[----:B-123--:R-:W-:Y:S05]  /*00b0*/  @!P0 BRA `(.L_x_0) ;  /* 0x0000000c00588947 */ /* 0x00efea0003800000 */
[----:B------:R-:W0:Y:S01]  /*00c0*/  S2UR UR7, SR_CgaCtaId ;  /* 0x00000000000779c3 */ /* 0x000e220000008800 */
[----:B------:R-:W1:Y:S01]  /*00d0*/  LDCU UR10, c[0x0][0x3a0] ;  /* 0x00007400ff0a77ac */ /* 0x000e620008000800 */
[----:B------:R-:W-:Y:S01]  /*00e0*/  IADD3 R4, PT, PT, R0, UR4, RZ ;  /* 0x0000000400047c10 */ /* 0x000fe2000fffe0ff */
[C---:B------:R-:W-:Y:S01]  /*00f0*/  IMAD R9, R3.reuse, R12, RZ ;  /* 0x0000000c03097224 */ /* 0x040fe200078e02ff */
[----:B------:R-:W-:Y:S01]  /*0100*/  MOV R19, R0 ;  /* 0x0000000000137202 */ /* 0x000fe20000000f00 */
[----:B------:R-:W-:Y:S01]  /*0110*/  UMOV UR5, 0x400 ;  /* 0x0000040000057882 */ /* 0x000fe20000000000 */
[----:B------:R-:W-:Y:S01]  /*0120*/  IMAD R11, R3, 0x10, R2 ;  /* 0x00000010030b7824 */ /* 0x000fe200078e0202 */
[----:B------:R-:W-:Y:S01]  /*0130*/  UIADD3 UR6, UPT, UPT, UR5, 0x400, URZ ;  /* 0x0000040005067890 */ /* 0x000fe2000fffe0ff */
[----:B------:R-:W2:Y:S01]  /*0140*/  LDC R7, c[0x0][0x39c] ;  /* 0x0000e700ff077b82 */ /* 0x000ea20000000800 */
[-C--:B------:R-:W-:Y:S01]  /*0150*/  ISETP.GE.AND P0, PT, R4, R13.reuse, PT ;  /* 0x0000000d0400720c */ /* 0x080fe20003f06270 */
[-C--:B------:R-:W-:Y:S01]  /*0160*/  IMAD R5, R12, R13.reuse, RZ ;  /* 0x0000000d0c057224 */ /* 0x080fe200078e02ff */
[----:B------:R-:W-:Y:S01]  /*0170*/  SHF.L.U32 R9, R9, 0x4, RZ ;  /* 0x0000000409097819 */ /* 0x000fe200000006ff */
[--C-:B------:R-:W-:Y:S01]  /*0180*/  IMAD R18, R2, R13, R0.reuse ;  /* 0x0000000d02127224 */ /* 0x100fe200078e0200 */
[----:B------:R-:W-:Y:S01]  /*0190*/  MOV R4, RZ ;  /* 0x000000ff00047202 */ /* 0x000fe20000000f00 */
[----:B------:R-:W3:Y:S02]  /*01a0*/  LDCU UR13, c[0x0][0x3a0] ;  /* 0x00007400ff0d77ac */ /* 0x000ee40008000800 */
[----:B------:R-:W4:Y:S01]  /*01b0*/  LDC R8, c[0x0][0x398] ;  /* 0x0000e600ff087b82 */ /* 0x000f220000000800 */
[----:B------:R-:W-:Y:S01]  /*01c0*/  VIADD R18, R18, UR4 ;  /* 0x0000000412127c36 */ /* 0x000fe20008000000 */
[----:B------:R-:W2:Y:S01]  /*01d0*/  LDCU UR11, c[0x0][0x3a8] ;  /* 0x00007500ff0b77ac */ /* 0x000ea20008000800 */
[C---:B-1----:R-:W-:Y:S01]  /*01e0*/  ISETP.LT.AND P0, PT, R11.reuse, UR10, !P0 ;  /* 0x0000000a0b007c0c */ /* 0x042fe2000c701270 */
[----:B------:R-:W-:-:S02]  /*01f0*/  IMAD R11, R11, R12, R0 ;  /* 0x0000000c0b0b7224 */ /* 0x000fc400078e0200 */
[----:B------:R-:W-:Y:S01]  /*0200*/  IMAD R10, R12, UR10, RZ ;  /* 0x0000000a0c0a7c24 */ /* 0x000fe2000f8e02ff */
[----:B------:R-:W1:Y:S01]  /*0210*/  LDCU UR12, c[0x0][0x3ac] ;  /* 0x00007580ff0c77ac */ /* 0x000e620008000800 */
[----:B------:R-:W1:Y:S01]  /*0220*/  LDC.64 R14, c[0x0][0x388] ;  /* 0x0000e200ff0e7b82 */ /* 0x000e620000000a00 */
[----:B------:R-:W-:Y:S01]  /*0230*/  IMAD.IADD R12, R9, 0x1, R12 ;  /* 0x00000001090c7824 */ /* 0x000fe200078e020c */
[----:B0-----:R-:W-:Y:S02]  /*0240*/  ULEA UR6, UR7, UR6, 0x18 ;  /* 0x0000000607067291 */ /* 0x001fe4000f8ec0ff */
[----:B------:R-:W-:-:S03]  /*0250*/  ULEA UR5, UR7, UR5, 0x18 ;  /* 0x0000000507057291 */ /* 0x000fc6000f8ec0ff */
[----:B------:R-:W-:Y:S01]  /*0260*/  UMOV UR7, 0x7 ;  /* 0x0000000700077882 */ /* 0x000fe20000000000 */
[----:B------:R-:W-:Y:S02]  /*0270*/  IMAD.U32 R13, RZ, RZ, UR6 ;  /* 0x00000006ff0d7e24 */ /* 0x000fe4000f8e00ff */
[----:B------:R-:W-:-:S03]  /*0280*/  LEA R21, R2, UR5, 0x6 ;  /* 0x0000000502157c11 */ /* 0x000fc6000f8e30ff */
[----:B---3--:R-:W-:-:S07]  /*0290*/  LEA R20, R0, R13, 0x2 ;  /* 0x0000000d00147211 */ /* 0x008fce00078e10ff */
.L_x_9:
[----:B----4-:R-:W-:Y:S01]  /*02a0*/  ISETP.GE.AND P1, PT, R19, R8, PT ;  /* 0x000000081300720c */ /* 0x010fe20003f26270 */
[----:B------:R-:W-:Y:S03]  /*02b0*/  BSSY.RECONVERGENT B0, `(.L_x_1) ;  /* 0x0000028000007945 */ /* 0x000fe60003800200 */
[----:B------:R-:W-:-:S13]  /*02c0*/  ISETP.GE.OR P1, PT, R11, R10, P1 ;  /* 0x0000000a0b00720c */ /* 0x000fda0000f26670 */
[----:B0123--:R-:W-:Y:S05]  /*02d0*/  @P1 BRA `(.L_x_2) ;  /* 0x0000000000941947 */ /* 0x00ffea0003800000 */
[----:B--2---:R-:W-:-:S09]  /*02e0*/  UISETP.NE.AND UP0, UPT, UR11, URZ, UPT ;  /* 0x000000ff0b00728c */ /* 0x004fd2000bf05270 */
[----:B------:R-:W-:Y:S05]  /*02f0*/  BRA.U UP0, `(.L_x_3) ;  /* 0x0000000100147547 */ /* 0x000fea000b800000 */
[----:B-1----:R-:W-:-:S06]  /*0300*/  IMAD.WIDE R16, R11, 0x4, R14 ;  /* 0x000000040b107825 */ /* 0x002fcc00078e020e */
[----:B------:R-:W2:Y:S01]  /*0310*/  LDG.E R16, desc[UR8][R16.64] ;  /* 0x0000000810107981 */ /* 0x000ea2000c1e1900 */
[----:B------:R-:W-:-:S05]  /*0320*/  IMAD R23, R0, 0x4, R21 ;  /* 0x0000000400177824 */ /* 0x000fca00078e0215 */
[----:B--2---:R0:W-:Y:S01]  /*0330*/  STS [R23], R16 ;  /* 0x0000001017007388 */ /* 0x0041e20000000800 */
[----:B------:R-:W-:Y:S05]  /*0340*/  BRA `(.L_x_2) ;  /* 0x0000000000787947 */ /* 0x000fea0003800000 */
.L_x_3:
[----:B------:R-:W-:Y:S02]  /*0350*/  IABS R22, R8 ;  /* 0x0000000800167213 */ /* 0x000fe40000000000 */
[----:B------:R-:W-:Y:S02]  /*0360*/  IABS R24, R11 ;  /* 0x0000000b00187213 */ /* 0x000fe40000000000 */
[----:B------:R-:W0:Y:S08]  /*0370*/  I2F.RP R23, R22 ;  /* 0x0000001600177306 */ /* 0x000e300000209400 */
[----:B0-----:R-:W0:Y:S02]  /*0380*/  MUFU.RCP R23, R23 ;  /* 0x0000001700177308 */ /* 0x001e240000001000 */
[----:B0-----:R-:W-:-:S06]  /*0390*/  IADD3 R16, PT, PT, R23, 0xffffffe, RZ ;  /* 0x0ffffffe17107810 */ /* 0x001fcc0007ffe0ff */
[----:B------:R0:W2:Y:S02]  /*03a0*/  F2I.FTZ.U32.TRUNC.NTZ R17, R16 ;  /* 0x0000001000117305 */ /* 0x0000a4000021f000 */
[----:B0-----:R-:W-:Y:S01]  /*03b0*/  MOV R16, RZ ;  /* 0x000000ff00107202 */ /* 0x001fe20000000f00 */
[----:B--2---:R-:W-:-:S04]  /*03c0*/  IMAD.MOV R25, RZ, RZ, -R17 ;  /* 0x000000ffff197224 */ /* 0x004fc800078e0a11 */
[----:B------:R-:W-:-:S04]  /*03d0*/  IMAD R25, R25, R22, RZ ;  /* 0x0000001619197224 */ /* 0x000fc800078e02ff */
[----:B------:R-:W-:Y:S01]  /*03e0*/  IMAD.HI.U32 R17, R17, R25, R16 ;  /* 0x0000001911117227 */ /* 0x000fe200078e0010 */
[----:B------:R-:W-:-:S04]  /*03f0*/  LOP3.LUT R16, R11, R8, RZ, 0x3c, !PT ;  /* 0x000000080b107212 */ /* 0x000fc800078e3cff */
[----:B------:R-:W-:Y:S01]  /*0400*/  ISETP.GE.AND P3, PT, R16, RZ, PT ;  /* 0x000000ff1000720c */ /* 0x000fe20003f66270 */
[----:B------:R-:W-:-:S04]  /*0410*/  IMAD.HI.U32 R17, R17, R24, RZ ;  /* 0x0000001811117227 */ /* 0x000fc800078e00ff */
[----:B------:R-:W-:-:S04]  /*0420*/  IMAD.MOV R23, RZ, RZ, -R17 ;  /* 0x000000ffff177224 */ /* 0x000fc800078e0a11 */
[----:B------:R-:W-:-:S05]  /*0430*/  IMAD R23, R22, R23, R24 ;  /* 0x0000001716177224 */ /* 0x000fca00078e0218 */
[----:B------:R-:W-:-:S13]  /*0440*/  ISETP.GT.U32.AND P2, PT, R22, R23, PT ;  /* 0x000000171600720c */ /* 0x000fda0003f44070 */
[-C--:B------:R-:W-:Y:S01]  /*0450*/  @!P2 IADD3 R23, PT, PT, R23, -R22.reuse, RZ ;  /* 0x800000161717a210 */ /* 0x080fe20007ffe0ff */
[----:B------:R-:W-:Y:S01]  /*0460*/  @!P2 VIADD R17, R17, 0x1 ;  /* 0x000000011111a836 */ /* 0x000fe20000000000 */
[----:B------:R-:W-:Y:S02]  /*0470*/  ISETP.NE.AND P2, PT, R8, RZ, PT ;  /* 0x000000ff0800720c */ /* 0x000fe40003f45270 */
[----:B------:R-:W-:-:S13]  /*0480*/  ISETP.GE.U32.AND P1, PT, R23, R22, PT ;  /* 0x000000161700720c */ /* 0x000fda0003f26070 */
[----:B------:R-:W-:-:S05]  /*0490*/  @P1 IADD3 R17, PT, PT, R17, 0x1, RZ ;  /* 0x0000000111111810 */ /* 0x000fca0007ffe0ff */
[----:B------:R-:W-:Y:S01]  /*04a0*/  @!P3 IMAD.MOV R17, RZ, RZ, -R17 ;  /* 0x000000ffff11b224 */ /* 0x000fe200078e0a11 */
[----:B------:R-:W-:-:S04]  /*04b0*/  @!P2 LOP3.LUT R17, RZ, R8, RZ, 0x33, !PT ;  /* 0x00000008ff11a212 */ /* 0x000fc800078e33ff */
[----:B------:R-:W-:-:S05]  /*04c0*/  IADD3 R16, PT, PT, -R17, RZ, RZ ;  /* 0x000000ff11107210 */ /* 0x000fca0007ffe1ff */
[----:B------:R-:W-:-:S04]  /*04d0*/  IMAD R16, R8, R16, R11 ;  /* 0x0000001008107224 */ /* 0x000fc800078e020b */
[----:B------:R-:W-:-:S04]  /*04e0*/  IMAD R17, R16, UR13, R17 ;  /* 0x0000000d10117c24 */ /* 0x000fc8000f8e0211 */
[----:B-1----:R-:W-:-:S06]  /*04f0*/  IMAD.WIDE R16, R17, 0x4, R14 ;  /* 0x0000000411107825 */ /* 0x002fcc00078e020e */
[----:B------:R-:W2:Y:S01]  /*0500*/  LDG.E R16, desc[UR8][R16.64] ;  /* 0x0000000810107981 */ /* 0x000ea2000c1e1900 */
[----:B------:R-:W-:-:S05]  /*0510*/  IMAD R23, R0, 0x4, R21 ;  /* 0x0000000400177824 */ /* 0x000fca00078e0215 */
[----:B--2---:R3:W-:Y:S02]  /*0520*/  STS [R23], R16 ;  /* 0x0000001017007388 */ /* 0x0047e40000000800 */
.L_x_2:
[----:B-12---:R-:W-:Y:S05]  /*0530*/  BSYNC.RECONVERGENT B0 ;  /* 0x0000000000007941 */ /* 0x006fea0003800200 */
.L_x_1:
[----:B------:R-:W-:Y:S01]  /*0540*/  ISETP.GE.AND P1, PT, R18, R5, PT ;  /* 0x000000051200720c */ /* 0x000fe20003f26270 */
[----:B------:R-:W-:-:S12]  /*0550*/  BSSY.RECONVERGENT B0, `(.L_x_4) ;  /* 0x0000031000007945 */ /* 0x000fd80003800200 */
[----:B------:R-:W-:Y:S05]  /*0560*/  @P1 BRA `(.L_x_5) ;  /* 0x0000000000bc1947 */ /* 0x000fea0003800000 */
[----:B------:R-:W-:-:S09]  /*0570*/  UISETP.NE.AND UP0, UPT, UR12, URZ, UPT ;  /* 0x000000ff0c00728c */ /* 0x000fd2000bf05270 */
[----:B------:R-:W-:Y:S05]  /*0580*/  BRA.U UP0, `(.L_x_6) ;  /* 0x0000000100307547 */ /* 0x000fea000b800000 */
[----:B0--3--:R-:W0:Y:S02]  /*0590*/  LDC.64 R16, c[0x0][0x390] ;  /* 0x0000e400ff107b82 */ /* 0x009e240000000a00 */
[----:B0-----:R-:W-:-:S06]  /*05a0*/  IMAD.WIDE R16, R18, 0x4, R16 ;  /* 0x0000000412107825 */ /* 0x001fcc00078e0210 */
[----:B------:R-:W2:Y:S01]  /*05b0*/  LDG.E R16, desc[UR8][R16.64] ;  /* 0x0000000810107981 */ /* 0x000ea2000c1e1900 */
[----:B------:R-:W0:Y:S01]  /*05c0*/  S2UR UR6, SR_CgaCtaId ;  /* 0x00000000000679c3 */ /* 0x000e220000008800 */
[----:B------:R-:W-:Y:S02]  /*05d0*/  UMOV UR5, 0x400 ;  /* 0x0000040000057882 */ /* 0x000fe40000000000 */
[----:B------:R-:W-:-:S04]  /*05e0*/  UIADD3 UR5, UPT, UPT, UR5, 0x400, URZ ;  /* 0x0000040005057890 */ /* 0x000fc8000fffe0ff */
[----:B0-----:R-:W-:-:S06]  /*05f0*/  ULEA UR5, UR6, UR5, 0x18 ;  /* 0x0000000506057291 */ /* 0x001fcc000f8ec0ff */
[----:B------:R-:W-:-:S05]  /*0600*/  MOV R13, UR5 ;  /* 0x00000005000d7c02 */ /* 0x000fca0008000f00 */
[----:B------:R-:W-:-:S05]  /*0610*/  IMAD R23, R2, 0x40, R13 ;  /* 0x0000004002177824 */ /* 0x000fca00078e020d */
[----:B------:R-:W-:-:S05]  /*0620*/  LEA R23, R0, R23, 0x2 ;  /* 0x0000001700177211 */ /* 0x000fca00078e10ff */
[----:B--2---:R2:W-:Y:S01]  /*0630*/  STS [R23], R16 ;  /* 0x0000001017007388 */ /* 0x0045e20000000800 */
[----:B------:R-:W-:Y:S05]  /*0640*/  BRA `(.L_x_5) ;  /* 0x0000000000847947 */ /* 0x000fea0003800000 */
.L_x_6:
[----:B------:R-:W-:Y:S02]  /*0650*/  IABS R22, R7 ;  /* 0x0000000700167213 */ /* 0x000fe40000000000 */
[----:B------:R-:W-:Y:S02]  /*0660*/  IABS R24, R18 ;  /* 0x0000001200187213 */ /* 0x000fe40000000000 */
[----:B0--3--:R-:W0:Y:S08]  /*0670*/  I2F.RP R23, R22 ;  /* 0x0000001600177306 */ /* 0x009e300000209400 */
[----:B0-----:R-:W0:Y:S02]  /*0680*/  MUFU.RCP R23, R23 ;  /* 0x0000001700177308 */ /* 0x001e240000001000 */
[----:B0-----:R-:W-:-:S06]  /*0690*/  VIADD R16, R23, 0xffffffe ;  /* 0x0ffffffe17107836 */ /* 0x001fcc0000000000 */
[----:B------:R0:W1:Y:S02]  /*06a0*/  F2I.FTZ.U32.TRUNC.NTZ R17, R16 ;  /* 0x0000001000117305 */ /* 0x000064000021f000 */
[----:B0-----:R-:W-:Y:S01]  /*06b0*/  IMAD.MOV.U32 R16, RZ, RZ, RZ ;  /* 0x000000ffff107224 */ /* 0x001fe200078e00ff */
[----:B-1----:R-:W-:-:S05]  /*06c0*/  IADD3 R25, PT, PT, RZ, -R17, RZ ;  /* 0x80000011ff197210 */ /* 0x002fca0007ffe0ff */
[----:B------:R-:W-:-:S04]  /*06d0*/  IMAD R25, R25, R22, RZ ;  /* 0x0000001619197224 */ /* 0x000fc800078e02ff */
[----:B------:R-:W-:Y:S01]  /*06e0*/  IMAD.HI.U32 R17, R17, R25, R16 ;  /* 0x0000001911117227 */ /* 0x000fe200078e0010 */
[----:B------:R-:W-:-:S04]  /*06f0*/  LOP3.LUT R16, R18, R7, RZ, 0x3c, !PT ;  /* 0x0000000712107212 */ /* 0x000fc800078e3cff */
[----:B------:R-:W-:Y:S01]  /*0700*/  ISETP.GE.AND P3, PT, R16, RZ, PT ;  /* 0x000000ff1000720c */ /* 0x000fe20003f66270 */
[----:B------:R-:W-:-:S05]  /*0710*/  IMAD.HI.U32 R17, R17, R24, RZ ;  /* 0x0000001811117227 */ /* 0x000fca00078e00ff */
[----:B------:R-:W-:-:S05]  /*0720*/  IADD3 R23, PT, PT, -R17, RZ, RZ ;  /* 0x000000ff11177210 */ /* 0x000fca0007ffe1ff */
[----:B------:R-:W-:-:S05]  /*0730*/  IMAD R23, R22, R23, R24 ;  /* 0x0000001716177224 */ /* 0x000fca00078e0218 */
[----:B------:R-:W-:-:S13]  /*0740*/  ISETP.GT.U32.AND P2, PT, R22, R23, PT ;  /* 0x000000171600720c */ /* 0x000fda0003f44070 */
[----:B------:R-:W-:Y:S01]  /*0750*/  @!P2 IMAD.IADD R23, R23, 0x1, -R22 ;  /* 0x000000011717a824 */ /* 0x000fe200078e0a16 */
[----:B------:R-:W-:Y:S02]  /*0760*/  @!P2 IADD3 R17, PT, PT, R17, 0x1, RZ ;  /* 0x000000011111a810 */ /* 0x000fe40007ffe0ff */
[----:B------:R-:W-:Y:S02]  /*0770*/  ISETP.NE.AND P2, PT, R7, RZ, PT ;  /* 0x000000ff0700720c */ /* 0x000fe40003f45270 */
[----:B------:R-:W-:-:S13]  /*0780*/  ISETP.GE.U32.AND P1, PT, R23, R22, PT ;  /* 0x000000161700720c */ /* 0x000fda0003f26070 */
[----:B------:R-:W-:-:S05]  /*0790*/  @P1 VIADD R17, R17, 0x1 ;  /* 0x0000000111111836 */ /* 0x000fca0000000000 */
[----:B------:R-:W-:Y:S02]  /*07a0*/  MOV R23, R17 ;  /* 0x0000001100177202 */ /* 0x000fe40000000f00 */
[----:B------:R-:W0:Y:S03]  /*07b0*/  LDC.64 R16, c[0x0][0x390] ;  /* 0x0000e400ff107b82 */ /* 0x000e260000000a00 */
[----:B------:R-:W-:Y:S01]  /*07c0*/  @!P3 IMAD.MOV R23, RZ, RZ, -R23 ;  /* 0x000000ffff17b224 */ /* 0x000fe200078e0a17 */
[----:B------:R-:W-:-:S04]  /*07d0*/  @!P2 LOP3.LUT R23, RZ, R7, RZ, 0x33, !PT ;  /* 0x00000007ff17a212 */ /* 0x000fc800078e33ff */
[----:B------:R-:W-:-:S05]  /*07e0*/  IADD3 R22, PT, PT, -R23, RZ, RZ ;  /* 0x000000ff17167210 */ /* 0x000fca0007ffe1ff */
[----:B------:R-:W-:-:S04]  /*07f0*/  IMAD R22, R7, R22, R18 ;  /* 0x0000001607167224 */ /* 0x000fc800078e0212 */
[----:B------:R-:W-:-:S04]  /*0800*/  IMAD R23, R22, R8, R23 ;  /* 0x0000000816177224 */ /* 0x000fc800078e0217 */
[----:B0-----:R-:W-:-:S06]  /*0810*/  IMAD.WIDE R16, R23, 0x4, R16 ;  /* 0x0000000417107825 */ /* 0x001fcc00078e0210 */
[----:B------:R-:W2:Y:S01]  /*0820*/  LDG.E R16, desc[UR8][R16.64] ;  /* 0x0000000810107981 */ /* 0x000ea2000c1e1900 */
[----:B------:R-:W-:-:S05]  /*0830*/  IMAD R23, R2, 0x40, R13 ;  /* 0x0000004002177824 */ /* 0x000fca00078e020d */
[----:B------:R-:W-:-:S05]  /*0840*/  LEA R23, R0, R23, 0x2 ;  /* 0x0000001700177211 */ /* 0x000fca00078e10ff */
[----:B--2---:R1:W-:Y:S02]  /*0850*/  STS [R23], R16 ;  /* 0x0000001017007388 */ /* 0x0043e40000000800 */
.L_x_5:
[----:B------:R-:W-:Y:S05]  /*0860*/  BSYNC.RECONVERGENT B0 ;  /* 0x0000000000007941 */ /* 0x000fea0003800200 */
.L_x_4:
[----:B------:R-:W-:Y:S06]  /*0870*/  BAR.SYNC.DEFER_BLOCKING 0x0 ;  /* 0x0000000000007b1d */ /* 0x000fec0000010000 */
[----:B------:R-:W-:Y:S04]  /*0880*/  BSSY.RECONVERGENT B0, `(.L_x_7) ;  /* 0x0000051000007945 */ /* 0x000fe80003800200 */
[----:B------:R-:W-:Y:S05]  /*0890*/  @!P0 BRA `(.L_x_8) ;  /* 0x00000004003c8947 */ /* 0x000fea0003800000 */
[----:B------:R-:W-:Y:S02]  /*08a0*/  UIADD3 UR5, UPT, UPT, UR7, -0x7, URZ ;  /* 0xfffffff907057890 */ /* 0x000fe4000fffe0ff */
[----:B------:R-:W-:-:S04]  /*08b0*/  UIADD3 UR6, UPT, UPT, UR7, -0x5, URZ ;  /* 0xfffffffb07067890 */ /* 0x000fc8000fffe0ff */
[C---:B------:R-:W-:Y:S01]  /*08c0*/  ISETP.LE.AND P1, PT, R8.reuse, UR5, PT ;  /* 0x0000000508007c0c */ /* 0x040fe2000bf23270 */
[----:B------:R-:W-:Y:S01]  /*08d0*/  UIADD3 UR5, UPT, UPT, UR7, -0x6, URZ ;  /* 0xfffffffa07057890 */ /* 0x000fe2000fffe0ff */
[----:B------:R-:W-:Y:S01]  /*08e0*/  ISETP.LE.AND P5, PT, R8, UR6, PT ;  /* 0x0000000608007c0c */ /* 0x000fe2000bfa3270 */
[----:B------:R-:W-:-:S04]  /*08f0*/  UIADD3 UR6, UPT, UPT, UR7, -0x2, URZ ;  /* 0xfffffffe07067890 */ /* 0x000fc8000fffe0ff */
[C---:B------:R-:W-:Y:S01]  /*0900*/  ISETP.LE.AND P4, PT, R8.reuse, UR5, PT ;  /* 0x0000000508007c0c */ /* 0x040fe2000bf83270 */
[----:B------:R-:W-:Y:S01]  /*0910*/  UIADD3 UR5, UPT, UPT, UR7, -0x4, URZ ;  /* 0xfffffffc07057890 */ /* 0x000fe2000fffe0ff */
[----:B------:R-:W-:Y:S01]  /*0920*/  ISETP.LE.AND P2, PT, R8, UR6, PT ;  /* 0x0000000608007c0c */ /* 0x000fe2000bf43270 */
[----:B------:R-:W-:-:S03]  /*0930*/  UIADD3 UR6, UPT, UPT, UR7, 0x2, URZ ;  /* 0x0000000207067890 */ /* 0x000fc6000fffe0ff */
[----:B------:R-:W-:Y:S01]  /*0940*/  @!P1 LDS R17, [R21] ;  /* 0x0000000015119984 */ /* 0x000fe20000000800 */
[C---:B------:R-:W-:Y:S01]  /*0950*/  ISETP.LE.AND P6, PT, R8.reuse, UR5, PT ;  /* 0x0000000508007c0c */ /* 0x040fe2000bfc3270 */
[----:B------:R-:W-:Y:S02]  /*0960*/  UIADD3 UR5, UPT, UPT, UR7, -0x3, URZ ;  /* 0xfffffffd07057890 */ /* 0x000fe4000fffe0ff */
[----:B0123--:R-:W0:Y:S04]  /*0970*/  @!P1 LDS R16, [R20] ;  /* 0x0000000014109984 */ /* 0x00fe280000000800 */
[----:B------:R-:W-:Y:S04]  /*0980*/  @!P4 LDS R22, [R21+0x4] ;  /* 0x000004001516c984 */ /* 0x000fe80000000800 */
[----:B------:R-:W1:Y:S04]  /*0990*/  @!P4 LDS R23, [R20+0x40] ;  /* 0x000040001417c984 */ /* 0x000e680000000800 */
[----:B------:R-:W-:Y:S04]  /*09a0*/  @!P5 LDS R24, [R21+0x8] ;  /* 0x000008001518d984 */ /* 0x000fe80000000800 */
[----:B------:R-:W2:Y:S04]  /*09b0*/  @!P5 LDS R25, [R20+0x80] ;  /* 0x000080001419d984 */ /* 0x000ea80000000800 */
[----:B------:R-:W-:Y:S01]  /*09c0*/  @!P6 LDS R26, [R21+0xc] ;  /* 0x00000c00151ae984 */ /* 0x000fe20000000800 */
[----:B0-----:R-:W-:Y:S01]  /*09d0*/  @!P1 FFMA R4, R17, R16, R4 ;  /* 0x0000001011049223 */ /* 0x001fe20000000004 */
[----:B------:R-:W-:-:S02]  /*09e0*/  ISETP.LE.AND P1, PT, R8, UR5, PT ;  /* 0x0000000508007c0c */ /* 0x000fc4000bf23270 */
[----:B------:R-:W0:Y:S01]  /*09f0*/  @!P6 LDS R17, [R20+0xc0] ;  /* 0x0000c0001411e984 */ /* 0x000e220000000800 */
[----:B------:R-:W-:Y:S01]  /*0a00*/  UIADD3 UR5, UPT, UPT, UR7, -0x1, URZ ;  /* 0xffffffff07057890 */ /* 0x000fe2000fffe0ff */
[----:B-1----:R-:W-:-:S05]  /*0a10*/  @!P4 FFMA R4, R23, R22, R4 ;  /* 0x000000161704c223 */ /* 0x002fca0000000004 */
[----:B------:R-:W-:Y:S01]  /*0a20*/  ISETP.LE.AND P3, PT, R8, UR5, PT ;  /* 0x0000000508007c0c */ /* 0x000fe2000bf63270 */
[----:B------:R-:W-:Y:S01]  /*0a30*/  @!P2 LDS R22, [R21+0x14] ;  /* 0x000014001516a984 */ /* 0x000fe20000000800 */
[----:B------:R-:W-:-:S03]  /*0a40*/  UIADD3 UR5, UPT, UPT, UR7, 0x1, URZ ;  /* 0x0000000107057890 */ /* 0x000fc6000fffe0ff */
[----:B------:R-:W-:Y:S01]  /*0a50*/  @!P1 LDS R23, [R21+0x10] ;  /* 0x0000100015179984 */ /* 0x000fe20000000800 */
[----:B--2---:R-:W-:Y:S01]  /*0a60*/  @!P5 FFMA R4, R25, R24, R4 ;  /* 0x000000181904d223 */ /* 0x004fe20000000004 */
[C---:B------:R-:W-:Y:S02]  /*0a70*/  ISETP.LE.AND P5, PT, R8.reuse, UR7, PT ;  /* 0x0000000708007c0c */ /* 0x040fe4000bfa3270 */
[----:B------:R-:W1:Y:S01]  /*0a80*/  @!P1 LDS R16, [R20+0x100] ;  /* 0x0001000014109984 */ /* 0x000e620000000800 */
[C---:B------:R-:W-:Y:S01]  /*0a90*/  ISETP.LE.AND P4, PT, R8.reuse, UR5, PT ;  /* 0x0000000508007c0c */ /* 0x040fe2000bf83270 */
[----:B------:R-:W-:Y:S02]  /*0aa0*/  UIADD3 UR5, UPT, UPT, UR7, 0x3, URZ ;  /* 0x0000000307057890 */ /* 0x000fe4000fffe0ff */
[----:B------:R-:W2:Y:S04]  /*0ab0*/  @!P2 LDS R25, [R20+0x140] ;  /* 0x000140001419a984 */ /* 0x000ea80000000800 */
[----:B------:R-:W-:Y:S01]  /*0ac0*/  @!P3 LDS R24, [R21+0x18] ;  /* 0x000018001518b984 */ /* 0x000fe20000000800 */
[----:B0-----:R-:W-:Y:S01]  /*0ad0*/  @!P6 FFMA R4, R17, R26, R4 ;  /* 0x0000001a1104e223 */ /* 0x001fe20000000004 */
[----:B------:R-:W-:-:S02]  /*0ae0*/  ISETP.LE.AND P6, PT, R8, UR6, PT ;  /* 0x0000000608007c0c */ /* 0x000fc4000bfc3270 */
[----:B------:R-:W0:Y:S01]  /*0af0*/  @!P3 LDS R17, [R20+0x180] ;  /* 0x000180001411b984 */ /* 0x000e220000000800 */
[----:B------:R-:W-:-:S03]  /*0b00*/  UIADD3 UR6, UPT, UPT, UR7, 0x4, URZ ;  /* 0x0000000407067890 */ /* 0x000fc6000fffe0ff */
[----:B------:R-:W-:Y:S01]  /*0b10*/  @!P5 LDS R26, [R21+0x1c] ;  /* 0x00001c00151ad984 */ /* 0x000fe20000000800 */
[----:B-1----:R-:W-:Y:S01]  /*0b20*/  @!P1 FFMA R4, R23, R16, R4 ;  /* 0x0000001017049223 */ /* 0x002fe20000000004 */
[C---:B------:R-:W-:Y:S02]  /*0b30*/  ISETP.LE.AND P1, PT, R8.reuse, UR5, PT ;  /* 0x0000000508007c0c */ /* 0x040fe4000bf23270 */
[----:B------:R-:W1:Y:S01]  /*0b40*/  @!P5 LDS R23, [R20+0x1c0] ;  /* 0x0001c0001417d984 */ /* 0x000e620000000800 */
[----:B------:R-:W-:Y:S01]  /*0b50*/  UIADD3 UR5, UPT, UPT, UR7, 0x5, URZ ;  /* 0x0000000507057890 */ /* 0x000fe2000fffe0ff */
[----:B--2---:R-:W-:Y:S01]  /*0b60*/  @!P2 FFMA R4, R25, R22, R4 ;  /* 0x000000161904a223 */ /* 0x004fe20000000004 */
[----:B------:R-:W-:Y:S01]  /*0b70*/  ISETP.LE.AND P2, PT, R8, UR6, PT ;  /* 0x0000000608007c0c */ /* 0x000fe2000bf43270 */
[----:B------:R-:W-:Y:S01]  /*0b80*/  @!P4 LDS R25, [R21+0x20] ;  /* 0x000020001519c984 */ /* 0x000fe20000000800 */
[----:B------:R-:W-:-:S03]  /*0b90*/  UIADD3 UR6, UPT, UPT, UR7, 0x7, URZ ;  /* 0x0000000707067890 */ /* 0x000fc6000fffe0ff */
[----:B------:R-:W2:Y:S04]  /*0ba0*/  @!P4 LDS R16, [R20+0x200] ;  /* 0x000200001410c984 */ /* 0x000ea80000000800 */
[----:B------:R-:W-:Y:S01]  /*0bb0*/  @!P6 LDS R22, [R21+0x24] ;  /* 0x000024001516e984 */ /* 0x000fe20000000800 */
[----:B0-----:R-:W-:Y:S01]  /*0bc0*/  @!P3 FFMA R4, R17, R24, R4 ;  /* 0x000000181104b223 */ /* 0x001fe20000000004 */
[----:B------:R-:W-:Y:S02]  /*0bd0*/  ISETP.LE.AND P3, PT, R8, UR5, PT ;  /* 0x0000000508007c0c */ /* 0x000fe4000bf63270 */
[----:B------:R-:W0:Y:S01]  /*0be0*/  @!P6 LDS R17, [R20+0x240] ;  /* 0x000240001411e984 */ /* 0x000e220000000800 */
[----:B------:R-:W-:-:S03]  /*0bf0*/  UIADD3 UR5, UPT, UPT, UR7, 0x6, URZ ;  /* 0x0000000607057890 */ /* 0x000fc6000fffe0ff */
[----:B------:R-:W-:Y:S01]  /*0c00*/  @!P1 LDS R24, [R21+0x28] ;  /* 0x0000280015189984 */ /* 0x000fe20000000800 */
[----:B-1----:R-:W-:Y:S01]  /*0c10*/  @!P5 FFMA R4, R23, R26, R4 ;  /* 0x0000001a1704d223 */ /* 0x002fe20000000004 */
[C---:B------:R-:W-:Y:S02]  /*0c20*/  ISETP.LE.AND P5, PT, R8.reuse, UR6, PT ;  /* 0x0000000608007c0c */ /* 0x040fe4000bfa3270 */
[----:B------:R-:W1:Y:S04]  /*0c30*/  @!P1 LDS R23, [R20+0x280] ;  /* 0x0002800014179984 */ /* 0x000e680000000800 */
[----:B------:R-:W-:Y:S01]  /*0c40*/  @!P2 LDS R26, [R21+0x2c] ;  /* 0x00002c00151aa984 */ /* 0x000fe20000000800 */
[----:B--2---:R-:W-:Y:S01]  /*0c50*/  @!P4 FFMA R4, R25, R16, R4 ;  /* 0x000000101904c223 */ /* 0x004fe20000000004 */
[----:B------:R-:W-:-:S02]  /*0c60*/  ISETP.LE.AND P4, PT, R8, UR5, PT ;  /* 0x0000000508007c0c */ /* 0x000fc4000bf83270 */
[----:B------:R-:W2:Y:S01]  /*0c70*/  @!P2 LDS R25, [R20+0x2c0] ;  /* 0x0002c0001419a984 */ /* 0x000ea20000000800 */
[----:B------:R-:W-:-:S03]  /*0c80*/  UIADD3 UR5, UPT, UPT, UR7, 0x8, URZ ;  /* 0x0000000807057890 */ /* 0x000fc6000fffe0ff */
[----:B------:R-:W-:Y:S01]  /*0c90*/  @!P3 LDS R16, [R20+0x300] ;  /* 0x000300001410b984 */ /* 0x000fe20000000800 */
[----:B0-----:R-:W-:Y:S02]  /*0ca0*/  @!P6 FFMA R4, R17, R22, R4 ;  /* 0x000000161104e223 */ /* 0x001fe40000000004 */
[----:B------:R-:W-:Y:S01]  /*0cb0*/  ISETP.LE.AND P6, PT, R8, UR5, PT ;  /* 0x0000000508007c0c */ /* 0x000fe2000bfc3270 */
[----:B------:R-:W0:Y:S04]  /*0cc0*/  @!P3 LDS R17, [R21+0x30] ;  /* 0x000030001511b984 */ /* 0x000e280000000800 */
[----:B------:R-:W-:Y:S01]  /*0cd0*/  @!P4 LDS R22, [R21+0x34] ;  /* 0x000034001516c984 */ /* 0x000fe20000000800 */
[----:B-1----:R-:W-:-:S03]  /*0ce0*/  @!P1 FFMA R4, R23, R24, R4 ;  /* 0x0000001817049223 */ /* 0x002fc60000000004 */
[----:B------:R-:W1:Y:S04]  /*0cf0*/  @!P4 LDS R23, [R20+0x340] ;  /* 0x000340001417c984 */ /* 0x000e680000000800 */
[----:B------:R-:W-:Y:S01]  /*0d00*/  @!P5 LDS R24, [R21+0x38] ;  /* 0x000038001518d984 */ /* 0x000fe20000000800 */
[----:B--2---:R-:W-:-:S03]  /*0d10*/  @!P2 FFMA R4, R25, R26, R4 ;  /* 0x0000001a1904a223 */ /* 0x004fc60000000004 */
[----:B------:R-:W2:Y:S01]  /*0d20*/  @!P5 LDS R25, [R20+0x380] ;  /* 0x000380001419d984 */ /* 0x000ea20000000800 */
[----:B0-----:R-:W-:-:S03]  /*0d30*/  @!P3 FFMA R4, R17, R16, R4 ;  /* 0x000000101104b223 */ /* 0x001fc60000000004 */
[----:B------:R-:W-:Y:S04]  /*0d40*/  @!P6 LDS R16, [R21+0x3c] ;  /* 0x00003c001510e984 */ /* 0x000fe80000000800 */
[----:B------:R-:W0:Y:S01]  /*0d50*/  @!P6 LDS R17, [R20+0x3c0] ;  /* 0x0003c0001411e984 */ /* 0x000e220000000800 */
[----:B-1----:R-:W-:-:S04]  /*0d60*/  @!P4 FFMA R4, R23, R22, R4 ;  /* 0x000000161704c223 */ /* 0x002fc80000000004 */
[----:B--2---:R-:W-:-:S04]  /*0d70*/  @!P5 FFMA R4, R25, R24, R4 ;  /* 0x000000181904d223 */ /* 0x004fc80000000004 */
[----:B0-----:R-:W-:-:S07]  /*0d80*/  @!P6 FFMA R4, R17, R16, R4 ;  /* 0x000000101104e223 */ /* 0x001fce0000000004 */
.L_x_8:
[----:B------:R-:W-:Y:S05]  /*0d90*/  BSYNC.RECONVERGENT B0 ;  /* 0x0000000000007941 */ /* 0x000fea0003800200 */
.L_x_7:
[----:B------:R-:W-:Y:S01]  /*0da0*/  VIADD R9, R9, 0x10 ;  /* 0x0000001009097836 */ /* 0x000fe20000000000 */
[----:B------:R-:W-:Y:S01]  /*0db0*/  BAR.SYNC.DEFER_BLOCKING 0x0 ;  /* 0x0000000000007b1d */ /* 0x000fe20000010000 */
[----:B------:R-:W-:Y:S01]  /*0dc0*/  UIADD3 UR7, UPT, UPT, UR7, 0x10, URZ ;  /* 0x0000001007077890 */ /* 0x000fe2000fffe0ff */
[----:B------:R-:W-:Y:S01]  /*0dd0*/  IADD3 R18, PT, PT, R6, R18, RZ ;  /* 0x0000001206127210 */ /* 0x000fe20007ffe0ff */
[----:B------:R-:W-:Y:S01]  /*0de0*/  VIADD R11, R11, 0x10 ;  /* 0x000000100b0b7836 */ /* 0x000fe20000000000 */
[----:B------:R-:W-:Y:S02]  /*0df0*/  ISETP.GE.AND P1, PT, R9, R12, PT ;  /* 0x0000000c0900720c */ /* 0x000fe40003f26270 */
[----:B------:R-:W-:-:S11]  /*0e00*/  IADD3 R19, PT, PT, R19, 0x10, RZ ;  /* 0x0000001013137810 */ /* 0x000fd60007ffe0ff */
[----:B------:R-:W-:Y:S05]  /*0e10*/  @!P1 BRA `(.L_x_9) ;  /* 0xfffffff400209947 */ /* 0x000fea000383ffff */
.L_x_0:
[----:B------:R-:W4:Y:S01]  /*0e20*/  LDC R5, c[0x0][0x39c] ;  /* 0x0000e700ff057b82 */ /* 0x000f220000000800 */
[----:B------:R-:W5:Y:S01]  /*0e30*/  LDCU UR6, c[0x0][0x3a0] ;  /* 0x00007400ff0677ac */ /* 0x000f620008000800 */
[----:B------:R-:W-:Y:S01]  /*0e40*/  VIADD R8, R0, UR4 ;  /* 0x0000000400087c36 */ /* 0x000fe20008000000 */
[----:B------:R-:W-:-:S04]  /*0e50*/  LEA R7, R3, R2, 0x4 ;  /* 0x0000000203077211 */ /* 0x000fc800078e20ff */
[----:B----4-:R-:W-:Y:S01]  /*0e60*/  ISETP.GE.AND P0, PT, R8, R5, PT ;  /* 0x000000050800720c */ /* 0x010fe20003f06270 */
[----:B------:R-:W-:-:S03]  /*0e70*/  IMAD R8, R6, R3, UR4 ;  /* 0x0000000406087e24 */ /* 0x000fc6000f8e0203 */
[----:B-----5:R-:W-:-:S13]  /*0e80*/  ISETP.GE.OR P0, PT, R7, UR6, P0 ;  /* 0x0000000607007c0c */ /* 0x020fda0008706670 */
[----:B------:R-:W-:Y:S05]  /*0e90*/  @P0 EXIT ;  /* 0x000000000000094d */ /* 0x000fea0003800000 */
[----:B------:R-:W4:Y:S02]  /*0ea0*/  LDCU UR4, c[0x0][0x3a4] ;  /* 0x00007480ff0477ac */ /* 0x000f240008000800 */
[----:B----4-:R-:W-:-:S09]  /*0eb0*/  UISETP.NE.AND UP0, UPT, UR4, URZ, UPT ;  /* 0x000000ff0400728c */ /* 0x010fd2000bf05270 */
[----:B------:R-:W-:Y:S05]  /*0ec0*/  BRA.U UP0, `(.L_x_10) ;  /* 0x0000000100287547 */ /* 0x000fea000b800000 */
[----:B------:R-:W4:Y:S01]  /*0ed0*/  LDC.64 R6, c[0x0][0x380] ;  /* 0x0000e000ff067b82 */ /* 0x000f220000000a00 */
[----:B------:R-:W-:Y:S01]  /*0ee0*/  IMAD R3, R2, R5, R0 ;  /* 0x0000000502037224 */ /* 0x000fe200078e0200 */
[----:B------:R-:W5:Y:S03]  /*0ef0*/  LDCU.64 UR4, c[0x0][0x3b0] ;  /* 0x00007600ff0477ac */ /* 0x000f660008000a00 */
[----:B------:R-:W-:-:S04]  /*0f00*/  IMAD.IADD R3, R3, 0x1, R8 ;  /* 0x0000000103037824 */ /* 0x000fc800078e0208 */
[----:B----4-:R-:W-:-:S05]  /*0f10*/  IMAD.WIDE R2, R3, 0x4, R6 ;  /* 0x0000000403027825 */ /* 0x010fca00078e0206 */
[----:B------:R-:W5:Y:S02]  /*0f20*/  LDG.E R0, desc[UR8][R2.64] ;  /* 0x0000000802007981 */ /* 0x000f64000c1e1900 */
[----:B-----5:R-:W-:-:S04]  /*0f30*/  FMUL R5, R0, UR5 ;  /* 0x0000000500057c20 */ /* 0x020fc80008400000 */
[----:B------:R-:W-:-:S05]  /*0f40*/  FFMA R5, R4, UR4, R5 ;  /* 0x0000000404057c23 */ /* 0x000fca0008000005 */
[----:B------:R-:W-:Y:S01]  /*0f50*/  STG.E desc[UR8][R2.64], R5 ;  /* 0x0000000502007986 */ /* 0x000fe2000c101908 */
[----:B------:R-:W-:Y:S05]  /*0f60*/  EXIT ;  /* 0x000000000000794d */ /* 0x000fea0003800000 */
.L_x_10:
[-C--:B------:R-:W-:Y:S01]  /*0f70*/  IABS R9, R5.reuse ;  /* 0x0000000500097213 */ /* 0x080fe20000000000 */
[----:B------:R-:W-:Y:S02]  /*0f80*/  IMAD R7, R2, R5, R0 ;  /* 0x0000000502077224 */ /* 0x000fe400078e0200 */
[----:B------:R-:W-:Y:S01]  /*0f90*/  HFMA2 R2, -RZ, RZ, 0, 0 ;  /* 0x00000000ff027431 */ /* 0x000fe200000001ff */
[----:B------:R-:W4:Y:S01]  /*0fa0*/  LDCU.64 UR4, c[0x0][0x3b0] ;  /* 0x00007600ff0477ac */ /* 0x000f220008000a00 */
[----:B------:R-:W5:Y:S01]  /*0fb0*/  I2F.RP R6, R9 ;  /* 0x0000000900067306 */ /* 0x000f620000209400 */
[----:B------:R-:W-:-:S07]  /*0fc0*/  IMAD.IADD R8, R7, 0x1, R8 ;  /* 0x0000000107087824 */ /* 0x000fce00078e0208 */
[----:B-----5:R-:W5:Y:S02]  /*0fd0*/  MUFU.RCP R6, R6 ;  /* 0x0000000600067308 */ /* 0x020f640000001000 */
[----:B-----5:R-:W-:-:S06]  /*0fe0*/  IADD3 R3, PT, PT, R6, 0xffffffe, RZ ;  /* 0x0ffffffe06037810 */ /* 0x020fcc0007ffe0ff */
[----:B------:R-:W5:Y:S02]  /*0ff0*/  F2I.FTZ.U32.TRUNC.NTZ R3, R3 ;  /* 0x0000000300037305 */ /* 0x000f64000021f000 */
[----:B-----5:R-:W-:-:S05]  /*1000*/  IMAD.MOV R10, RZ, RZ, -R3 ;  /* 0x000000ffff0a7224 */ /* 0x020fca00078e0a03 */
[----:B------:R-:W-:-:S05]  /*1010*/  MOV R0, R10 ;  /* 0x0000000a00007202 */ /* 0x000fca0000000f00 */
[----:B------:R-:W-:Y:S01]  /*1020*/  IMAD R7, R0, R9, RZ ;  /* 0x0000000900077224 */ /* 0x000fe200078e02ff */
[----:B------:R-:W-:-:S03]  /*1030*/  IABS R0, R8 ;  /* 0x0000000800007213 */ /* 0x000fc60000000000 */
[----:B------:R-:W-:-:S04]  /*1040*/  IMAD.HI.U32 R7, R3, R7, R2 ;  /* 0x0000000703077227 */ /* 0x000fc800078e0002 */
[----:B------:R-:W-:-:S04]  /*1050*/  IMAD.MOV.U32 R2, RZ, RZ, R0 ;  /* 0x000000ffff027224 */ /* 0x000fc800078e0000 */
[----:B------:R-:W-:-:S05]  /*1060*/  IMAD.HI.U32 R0, R7, R2, RZ ;  /* 0x0000000207007227 */ /* 0x000fca00078e00ff */
[----:B------:R-:W-:-:S05]  /*1070*/  IADD3 R3, PT, PT, -R0, RZ, RZ ;  /* 0x000000ff00037210 */ /* 0x000fca0007ffe1ff */
[----:B------:R-:W-:-:S05]  /*1080*/  IMAD R2, R9, R3, R2 ;  /* 0x0000000309027224 */ /* 0x000fca00078e0202 */
[----:B------:R-:W-:-:S13]  /*1090*/  ISETP.GT.U32.AND P1, PT, R9, R2, PT ;  /* 0x000000020900720c */ /* 0x000fda0003f24070 */
[----:B------:R-:W-:Y:S01]  /*10a0*/  @!P1 IMAD.IADD R2, R2, 0x1, -R9 ;  /* 0x0000000102029824 */ /* 0x000fe200078e0a09 */
[----:B------:R-:W-:Y:S02]  /*10b0*/  @!P1 IADD3 R0, PT, PT, R0, 0x1, RZ ;  /* 0x0000000100009810 */ /* 0x000fe40007ffe0ff */
[----:B------:R-:W-:Y:S02]  /*10c0*/  ISETP.NE.AND P1, PT, R5, RZ, PT ;  /* 0x000000ff0500720c */ /* 0x000fe40003f25270 */
[----:B------:R-:W-:Y:S02]  /*10d0*/  ISETP.GE.U32.AND P0, PT, R2, R9, PT ;  /* 0x000000090200720c */ /* 0x000fe40003f06070 */
[----:B------:R-:W-:-:S04]  /*10e0*/  LOP3.LUT R2, R8, R5, RZ, 0x3c, !PT ;  /* 0x0000000508027212 */ /* 0x000fc800078e3cff */
[----:B------:R-:W-:Y:S02]  /*10f0*/  ISETP.GE.AND P2, PT, R2, RZ, PT ;  /* 0x000000ff0200720c */ /* 0x000fe40003f46270 */
[----:B------:R-:W5:Y:S05]  /*1100*/  LDC.64 R2, c[0x0][0x380] ;  /* 0x0000e000ff027b82 */ /* 0x000f6a0000000a00 */
[----:B------:R-:W-:-:S06]  /*1110*/  @P0 VIADD R0, R0, 0x1 ;  /* 0x0000000100000836 */ /* 0x000fcc0000000000 */
[----:B------:R-:W-:Y:S02]  /*1120*/  @!P2 IADD3 R0, PT, PT, -R0, RZ, RZ ;  /* 0x000000ff0000a210 */ /* 0x000fe40007ffe1ff */
[----:B------:R-:W-:-:S04]  /*1130*/  @!P1 LOP3.LUT R0, RZ, R5, RZ, 0x33, !PT ;  /* 0x00000005ff009212 */ /* 0x000fc800078e33ff */
[----:B------:R-:W-:-:S05]  /*1140*/  IADD3 R6, PT, PT, -R0, RZ, RZ ;  /* 0x000000ff00067210 */ /* 0x000fca0007ffe1ff */
[----:B------:R-:W-:-:S04]  /*1150*/  IMAD R5, R5, R6, R8 ;  /* 0x0000000605057224 */ /* 0x000fc800078e0208 */
[----:B------:R-:W-:-:S04]  /*1160*/  IMAD R5, R5, UR6, R0 ;  /* 0x0000000605057c24 */ /* 0x000fc8000f8e0200 */
[----:B-----5:R-:W-:-:S05]  /*1170*/  IMAD.WIDE R2, R5, 0x4, R2 ;  /* 0x0000000405027825 */ /* 0x020fca00078e0202 */
[----:B------:R-:W4:Y:S02]  /*1180*/  LDG.E R0, desc[UR8][R2.64] ;  /* 0x0000000802007981 */ /* 0x000f24000c1e1900 */
[----:B----4-:R-:W-:-:S04]  /*1190*/  FMUL R5, R0, UR5 ;  /* 0x0000000500057c20 */ /* 0x010fc80008400000 */
[----:B------:R-:W-:-:S05]  /*11a0*/  FFMA R5, R4, UR4, R5 ;  /* 0x0000000404057c23 */ /* 0x000fca0008000005 */
[----:B------:R-:W-:Y:S01]  /*11b0*/  STG.E desc[UR8][R2.64], R5 ;  /* 0x0000000502007986 */ /* 0x000fe2000c101908 */
[----:B------:R-:W-:Y:S05]  /*11c0*/  EXIT ;  /* 0x000000000000794d */ /* 0x000fea0003800000 */
.L_x_11:
[----:B------:R-:W-:-:S00]  /*11d0*/  BRA `(.L_x_11) ;  /* 0xfffffffc00fc7947 */ /* 0x000fc0000383ffff */
[----:B------:R-:W-:-:S00]  /*11e0*/  NOP ;  /* 0x0000000000007918 */ /* 0x000fc00000000000 */
        /* <DEDUP_REMOVED lines=9> */
.L_x_12:


//--------------------- .nv.shared._Z13matrixMulCUDAPfPKfS1_iiiiiiff --------------------------
	.section	.nv.shared._Z13matrixMulCUDAPfPKfS1_iiiiiiff,"aw",@nobits
	.sectionflags	@""
	.align	4
.nv.shared._Z13matrixMulCUDAPfPKfS1_iiiiiiff:
	.zero		3072


//--------------------- .nv.shared.reserved.0     --------------------------
	.section	.nv.shared.reserved.0,"aw",@nobits
	.weak		__nv_reservedSMEM_offset_0_alias
	.size		__nv_reservedSMEM_offset_0_alias, 0, 64
	.other		__nv_reservedSMEM_offset_0_alias,@"STO_CUDA_RESERVED_SHARED STV_DEFAULT"
__nv_reservedSMEM_offset_0_alias:
	.zero		0
	.zero		64


//--------------------- .nv.constant0._Z13matrixMulCUDAPfPKfS1_iiiiiiff --------------------------
	.section	.nv.constant0._Z13matrixMulCUDAPfPKfS1_iiiiiiff,"a",@progbits
	.sectionflags	@""
	.align	4
.nv.constant0._Z13matrixMulCUDAPfPKfS1_iiiiiiff:
	.zero		952


//--------------------- SYMBOLS --------------------------

	.type		.nv.reservedSmem.offset0,@object
	.size		.nv.reservedSmem.offset0,0x4
	.type		.nv.reservedSmem.cap,@object
	.size		.nv.reservedSmem.cap,0x4
